//
// Generated by NVIDIA NVVM Compiler
//
// Compiler Build ID: CL-36424714
// Cuda compilation tools, release 13.0, V13.0.88
// Based on NVVM 20.0.0
//

.version 9.0
.target sm_100
.address_size 64

	// .globl	_Z1fPd
.global .align 4 .b8 precalc_xorwow_matrix[102400];
.global .align 4 .b8 precalc_xorwow_offset_matrix[102400];
.global .align 4 .b8 mrg32k3aM1[2304];
.global .align 4 .b8 mrg32k3aM2[2304];
.global .align 4 .b8 mrg32k3aM1SubSeq[2016];
.global .align 4 .b8 mrg32k3aM2SubSeq[2016];
.global .align 4 .b8 mrg32k3aM1Seq[2304];
.global .align 4 .b8 mrg32k3aM2Seq[2304];
.const .align 8 .b8 __cr_lgamma_table[72];

.visible .entry _Z1fPd(
	.param .u64 .ptr .align 1 _Z1fPd_param_0
)
{
	.reg .b32 	%r<5>;
	.reg .b64 	%rd<5>;
	.reg .b64 	%fd<7>;

	ld.param.u64 	%rd1, [_Z1fPd_param_0];
	cvta.to.global.u64 	%rd2, %rd1;
	mov.u32 	%r1, %ntid.x;
	mov.u32 	%r2, %ctaid.x;
	mov.u32 	%r3, %tid.x;
	mad.lo.s32 	%r4, %r1, %r2, %r3;
	cvt.rn.f64.s32 	%fd1, %r4;
	div.rn.f64 	%fd2, %fd1, 0d408F400000000000;
	mul.f64 	%fd3, %fd2, %fd2;
	mov.f64 	%fd4, 0d3FF0000000000000;
	sub.f64 	%fd5, %fd4, %fd3;
	sqrt.rn.f64 	%fd6, %fd5;
	mul.wide.s32 	%rd3, %r4, 8;
	add.s64 	%rd4, %rd2, %rd3;
	st.global.f64 	[%rd4], %fd6;
	ret;

}


// ===== COMPILED SASS (sm_100) =====

	.target	sm_100

	.elftype	@"ET_EXEC"


//--------------------- .note.nv.tkinfo           --------------------------
	.section	.note.nv.tkinfo,"",@"SHT_NOTE"
	.sectionflags	@"SHF_NOTE_NV_TKINFO"
	.tkinfo
        /*0018*/ 	.word	0x00000002
        /*0030*/ 	.string	""
        /*0030*/ 	.string	"ptxas"
        /*0030*/ 	.string	"Cuda compilation tools, release 13.0, V13.0.88"
        /*0030*/ 	.string	"Build cuda_13.0.r13.0/compiler.36424714_0"
        /*0030*/ 	.string	"-arch sm_100 -m 64 "



//--------------------- .note.nv.cuinfo           --------------------------
	.section	.note.nv.cuinfo,"",@"SHT_NOTE"
	.sectionflags	@"SHF_NOTE_NV_CUINFO"
        /*0018*/ 	.short	0x0002
        /*001a*/ 	.short	0x0064
        /*001c*/ 	.short	0x0082
	.zero		2


//--------------------- .nv.info                  --------------------------
	.section	.nv.info,"",@"SHT_CUDA_INFO"
	.align	4


	//----- nvinfo : EIATTR_REGCOUNT
	.align		4
        /*0000*/ 	.byte	0x04, 0x2f
        /*0002*/ 	.short	(.L_10 - .L_9)
	.align		4
.L_9:
        /*0004*/ 	.word	index@(_Z1fPd)
        /*0008*/ 	.word	0x00000017


	//----- nvinfo : EIATTR_FRAME_SIZE
	.align		4
.L_10:
        /*000c*/ 	.byte	0x04, 0x11
        /*000e*/ 	.short	(.L_12 - .L_11)
	.align		4
.L_11:
        /*0010*/ 	.word	index@($__internal_1_$__cuda_sm20_dsqrt_rn_f64_mediumpath_v1)
        /*0014*/ 	.word	0x00000000


	//----- nvinfo : EIATTR_FRAME_SIZE
	.align		4
.L_12:
        /*0018*/ 	.byte	0x04, 0x11
        /*001a*/ 	.short	(.L_14 - .L_13)
	.align		4
.L_13:
        /*001c*/ 	.word	index@($__internal_0_$__cuda_sm20_div_rn_f64_full)
        /*0020*/ 	.word	0x00000000


	//----- nvinfo : EIATTR_FRAME_SIZE
	.align		4
.L_14:
        /*0024*/ 	.byte	0x04, 0x11
        /*0026*/ 	.short	(.L_16 - .L_15)
	.align		4
.L_15:
        /*0028*/ 	.word	index@(_Z1fPd)
        /*002c*/ 	.word	0x00000000


	//----- nvinfo : EIATTR_MIN_STACK_SIZE
	.align		4
.L_16:
        /*0030*/ 	.byte	0x04, 0x12
        /*0032*/ 	.short	(.L_18 - .L_17)
	.align		4
.L_17:
        /*0034*/ 	.word	index@(_Z1fPd)
        /*0038*/ 	.word	0x00000000
.L_18:


//--------------------- .nv.compat                --------------------------
	.section	.nv.compat,"",@"SHT_CUDA_COMPAT_INFO"
	.align	4
        /*0000*/ 	.byte	0x02, 0x09, 0x00, 0x00, 0x02, 0x02, 0x01, 0x00, 0x02, 0x05, 0x05, 0x00, 0x03, 0x07, 0x01, 0x01
        /*0010*/ 	.byte	0x02, 0x03, 0x00, 0x00, 0x02, 0x06, 0x01, 0x00, 0x04, 0x0b, 0x08, 0x00, 0x01, 0x00, 0x00, 0x00
        /*0020*/ 	.byte	0x00, 0x00, 0x00, 0x00


//--------------------- .nv.info._Z1fPd           --------------------------
	.section	.nv.info._Z1fPd,"",@"SHT_CUDA_INFO"
	.sectionflags	@""
	.align	4


	//----- nvinfo : EIATTR_CUDA_API_VERSION
	.align		4
        /*0000*/ 	.byte	0x04, 0x37
        /*0002*/ 	.short	(.L_20 - .L_19)
.L_19:
        /*0004*/ 	.word	0x00000082


	//----- nvinfo : EIATTR_KPARAM_INFO
	.align		4
.L_20:
        /*0008*/ 	.byte	0x04, 0x17
        /*000a*/ 	.short	(.L_22 - .L_21)
.L_21:
        /*000c*/ 	.word	0x00000000
        /*0010*/ 	.short	0x0000
        /*0012*/ 	.short	0x0000
        /*0014*/ 	.byte	0x00, 0xf5, 0x21, 0x00


	//----- nvinfo : EIATTR_SPARSE_MMA_MASK
	.align		4
.L_22:
        /*0018*/ 	.byte	0x03, 0x50
        /*001a*/ 	.short	0x0000


	//----- nvinfo : EIATTR_MAXREG_COUNT
	.align		4
        /*001c*/ 	.byte	0x03, 0x1b
        /*001e*/ 	.short	0x00ff


	//----- nvinfo : EIATTR_MERCURY_ISA_VERSION
	.align		4
        /*0020*/ 	.byte	0x03, 0x5f
        /*0022*/ 	.short	0x0101


	//----- nvinfo : EIATTR_VRC_CTA_INIT_COUNT
	.align		4
        /*0024*/ 	.byte	0x02, 0x4a
	.zero		1
	.zero		1


	//----- nvinfo : EIATTR_EXIT_INSTR_OFFSETS
	.align		4
        /*0028*/ 	.byte	0x04, 0x1c
        /*002a*/ 	.short	(.L_24 - .L_23)


	//   ....[0]....
.L_23:
        /*002c*/ 	.word	0x00000350


	//----- nvinfo : EIATTR_CRS_STACK_SIZE
	.align		4
.L_24:
        /*0030*/ 	.byte	0x04, 0x1e
        /*0032*/ 	.short	(.L_26 - .L_25)
.L_25:
        /*0034*/ 	.word	0x00000000


	//----- nvinfo : EIATTR_CBANK_PARAM_SIZE
	.align		4
.L_26:
        /*0038*/ 	.byte	0x03, 0x19
        /*003a*/ 	.short	0x0008


	//----- nvinfo : EIATTR_PARAM_CBANK
	.align		4
        /*003c*/ 	.byte	0x04, 0x0a
        /*003e*/ 	.short	(.L_28 - .L_27)
	.align		4
.L_27:
        /*0040*/ 	.word	index@(.nv.constant0._Z1fPd)
        /*0044*/ 	.short	0x0380
        /*0046*/ 	.short	0x0008


	//----- nvinfo : EIATTR_SW_WAR
	.align		4
.L_28:
        /*0048*/ 	.byte	0x04, 0x36
        /*004a*/ 	.short	(.L_30 - .L_29)
.L_29:
        /*004c*/ 	.word	0x00000008
.L_30:


//--------------------- .nv.callgraph             --------------------------
	.section	.nv.callgraph,"",@"SHT_CUDA_CALLGRAPH"
	.align	4
	.sectionentsize	8
	.align		4
        /*0000*/ 	.word	0x00000000
	.align		4
        /*0004*/ 	.word	0xffffffff
	.align		4
        /*0008*/ 	.word	0x00000000
	.align		4
        /*000c*/ 	.word	0xfffffffe
	.align		4
        /*0010*/ 	.word	0x00000000
	.align		4
        /*0014*/ 	.word	0xfffffffd
	.align		4
        /*0018*/ 	.word	0x00000000
	.align		4
        /*001c*/ 	.word	0xfffffffc


//--------------------- .nv.constant4             --------------------------
	.section	.nv.constant4,"a",@progbits
	.align	8
	.align		8
.nv.constant4:
        /*0000*/ 	.dword	precalc_xorwow_matrix
	.align		8
        /*0008*/ 	.dword	precalc_xorwow_offset_matrix
	.align		8
        /*0010*/ 	.dword	mrg32k3aM1
	.align		8
        /*0018*/ 	.dword	mrg32k3aM2
	.align		8
        /*0020*/ 	.dword	mrg32k3aM1SubSeq
	.align		8
        /*0028*/ 	.dword	mrg32k3aM2SubSeq
	.align		8
        /*0030*/ 	.dword	mrg32k3aM1Seq
	.align		8
        /*0038*/ 	.dword	mrg32k3aM2Seq


//--------------------- .nv.constant3             --------------------------
	.section	.nv.constant3,"a",@progbits
	.align	8
.nv.constant3:
	.type		__cr_lgamma_table,@object
	.size		__cr_lgamma_table,(.L_8 - __cr_lgamma_table)
__cr_lgamma_table:
        /*0000*/ 	.byte	0x00, 0x00, 0x00, 0x00, 0x00, 0x00, 0x00, 0x00, 0x00, 0x00, 0x00, 0x00, 0x00, 0x00, 0x00, 0x00
        /*0010*/ 	.byte	0xef, 0x39, 0xfa, 0xfe, 0x42, 0x2e, 0xe6, 0x3f, 0x02, 0x20, 0x2a, 0xfa, 0x0b, 0xab, 0xfc, 0x3f
        /*0020*/ 	.byte	0xf9, 0x2c, 0x92, 0x7c, 0xa7, 0x6c, 0x09, 0x40, 0xc9, 0x79, 0x44, 0x3c, 0x64, 0x26, 0x13, 0x40
        /*0030*/ 	.byte	0xca, 0x01, 0xcf, 0x3a, 0x27, 0x51, 0x1a, 0x40, 0x30, 0xcc, 0x2d, 0xf3, 0xe1, 0x0c, 0x21, 0x40
        /*0040*/ 	.byte	0x0d, 0xb7, 0xfc, 0x82, 0x8e, 0x35, 0x25, 0x40
.L_8:


//--------------------- .text._Z1fPd              --------------------------
	.section	.text._Z1fPd,"ax",@progbits
	.align	128
        .global         _Z1fPd
        .type           _Z1fPd,@function
        .size           _Z1fPd,(.L_x_14 - _Z1fPd)
        .other          _Z1fPd,@"STO_CUDA_ENTRY STV_DEFAULT"
_Z1fPd:
.text._Z1fPd:
[----:B------:R-:W-:Y:S01]  /*0000*/  LDC R1, c[0x0][0x37c] ;  /* 0x0000df00ff017b82 */ /* 0x000fe20000000800 */
[----:B------:R-:W0:Y:S01]  /*0010*/  MUFU.RCP64H R3, 1000 ;  /* 0x408f400000037908 */ /* 0x000e220000001800 */
[----:B------:R-:W1:Y:S01]  /*0020*/  S2R R0, SR_CTAID.X ;  /* 0x0000000000007919 */ /* 0x000e620000002500 */
[----:B------:R-:W-:Y:S01]  /*0030*/  IMAD.MOV.U32 R6, RZ, RZ, 0x0 ;  /* 0x00000000ff067424 */ /* 0x000fe200078e00ff */
[----:B------:R-:W1:Y:S01]  /*0040*/  LDCU UR4, c[0x0][0x360] ;  /* 0x00006c00ff0477ac */ /* 0x000e620008000800 */
[----:B------:R-:W-:Y:S01]  /*0050*/  IMAD.MOV.U32 R7, RZ, RZ, 0x408f4000 ;  /* 0x408f4000ff077424 */ /* 0x000fe200078e00ff */
[----:B------:R-:W1:Y:S01]  /*0060*/  S2R R9, SR_TID.X ;  /* 0x0000000000097919 */ /* 0x000e620000002100 */
[----:B------:R-:W-:Y:S01]  /*0070*/  IMAD.MOV.U32 R2, RZ, RZ, 0x1 ;  /* 0x00000001ff027424 */ /* 0x000fe200078e00ff */
[----:B------:R-:W-:Y:S05]  /*0080*/  BSSY.RECONVERGENT B0, `(.L_x_0) ;  /* 0x0000011000007945 */ /* 0x000fea0003800200 */
[----:B0-----:R-:W-:-:S08]  /*0090*/  DFMA R4, R2, -R6, 1 ;  /* 0x3ff000000204742b */ /* 0x001fd00000000806 */
[----:B------:R-:W-:-:S08]  /*00a0*/  DFMA R4, R4, R4, R4 ;  /* 0x000000040404722b */ /* 0x000fd00000000004 */
[----:B------:R-:W-:Y:S01]  /*00b0*/  DFMA R2, R2, R4, R2 ;  /* 0x000000040202722b */ /* 0x000fe20000000002 */
[----:B-1----:R-:W-:-:S07]  /*00c0*/  IMAD R0, R0, UR4, R9 ;  /* 0x0000000400007c24 */ /* 0x002fce000f8e0209 */
[C---:B------:R-:W-:Y:S01]  /*00d0*/  DFMA R6, R2.reuse, -R6, 1 ;  /* 0x3ff000000206742b */ /* 0x040fe20000000806 */
[----:B------:R-:W0:Y:S07]  /*00e0*/  I2F.F64 R4, R0 ;  /* 0x0000000000047312 */ /* 0x000e2e0000201c00 */
[----:B------:R-:W-:-:S08]  /*00f0*/  DFMA R2, R2, R6, R2 ;  /* 0x000000060202722b */ /* 0x000fd00000000002 */
[----:B0-----:R-:W-:Y:S01]  /*0100*/  DMUL R6, R4, R2 ;  /* 0x0000000204067228 */ /* 0x001fe20000000000 */
[----:B------:R-:W-:-:S07]  /*0110*/  FSETP.GEU.AND P1, PT, |R5|, 6.5827683646048100446e-37, PT ;  /* 0x036000000500780b */ /* 0x000fce0003f2e200 */
[----:B------:R-:W-:-:S08]  /*0120*/  DFMA R8, R6, -1000, R4 ;  /* 0xc08f40000608782b */ /* 0x000fd00000000004 */
[----:B------:R-:W-:-:S10]  /*0130*/  DFMA R2, R2, R8, R6 ;  /* 0x000000080202722b */ /* 0x000fd40000000006 */
[----:B------:R-:W-:-:S05]  /*0140*/  FFMA R6, RZ, 4.4765625, R3 ;  /* 0x408f4000ff067823 */ /* 0x000fca0000000003 */
[----:B------:R-:W-:-:S13]  /*0150*/  FSETP.GT.AND P0, PT, |R6|, 1.469367938527859385e-39, PT ;  /* 0x001000000600780b */ /* 0x000fda0003f04200 */
[----:B------:R-:W-:Y:S05]  /*0160*/  @P0 BRA P1, `(.L_x_1) ;  /* 0x0000000000080947 */ /* 0x000fea0000800000 */
[----:B------:R-:W-:-:S07]  /*0170*/  MOV R6, 0x190 ;  /* 0x0000019000067802 */ /* 0x000fce0000000f00 */
[----:B------:R-:W-:Y:S05]  /*0180*/  CALL.REL.NOINC `($__internal_0_$__cuda_sm20_div_rn_f64_full) ;  /* 0x0000000000747944 */ /* 0x000fea0003c00000 */
.L_x_1:
[----:B------:R-:W-:Y:S05]  /*0190*/  BSYNC.RECONVERGENT B0 ;  /* 0x0000000000007941 */ /* 0x000fea0003800200 */
.L_x_0:
[----:B------:R-:W-:Y:S01]  /*01a0*/  DFMA R4, -R2, R2, 1 ;  /* 0x3ff000000204742b */ /* 0x000fe20000000102 */
[----:B------:R-:W-:Y:S01]  /*01b0*/  IMAD.MOV.U32 R8, RZ, RZ, 0x0 ;  /* 0x00000000ff087424 */ /* 0x000fe200078e00ff */
[----:B------:R-:W0:Y:S01]  /*01c0*/  LDCU.64 UR4, c[0x0][0x358] ;  /* 0x00006b00ff0477ac */ /* 0x000e220008000a00 */
[----:B------:R-:W-:Y:S01]  /*01d0*/  IMAD.MOV.U32 R9, RZ, RZ, 0x3fd80000 ;  /* 0x3fd80000ff097424 */ /* 0x000fe200078e00ff */
[----:B------:R-:W-:Y:S02]  /*01e0*/  BSSY.RECONVERGENT B0, `(.L_x_2) ;  /* 0x0000013000007945 */ /* 0x000fe40003800200 */
[----:B------:R-:W1:Y:S04]  /*01f0*/  MUFU.RSQ64H R7, R5 ;  /* 0x0000000500077308 */ /* 0x000e680000001c00 */
[----:B------:R-:W-:-:S05]  /*0200*/  VIADD R6, R5, 0xfcb00000 ;  /* 0xfcb0000005067836 */ /* 0x000fca0000000000 */
[----:B------:R-:W-:Y:S01]  /*0210*/  ISETP.GE.U32.AND P0, PT, R6, 0x7ca00000, PT ;  /* 0x7ca000000600780c */ /* 0x000fe20003f06070 */
[----:B-1----:R-:W-:-:S08]  /*0220*/  DMUL R2, R6, R6 ;  /* 0x0000000606027228 */ /* 0x002fd00000000000 */
[----:B------:R-:W-:-:S08]  /*0230*/  DFMA R2, R4, -R2, 1 ;  /* 0x3ff000000402742b */ /* 0x000fd00000000802 */
[----:B------:R-:W-:Y:S02]  /*0240*/  DFMA R8, R2, R8, 0.5 ;  /* 0x3fe000000208742b */ /* 0x000fe40000000008 */
[----:B------:R-:W-:-:S08]  /*0250*/  DMUL R2, R6, R2 ;  /* 0x0000000206027228 */ /* 0x000fd00000000000 */
[----:B------:R-:W-:-:S08]  /*0260*/  DFMA R10, R8, R2, R6 ;  /* 0x00000002080a722b */ /* 0x000fd00000000006 */
[----:B------:R-:W-:Y:S02]  /*0270*/  DMUL R12, R4, R10 ;  /* 0x0000000a040c7228 */ /* 0x000fe40000000000 */
[----:B------:R-:W-:Y:S01]  /*0280*/  IADD3 R9, PT, PT, R11, -0x100000, RZ ;  /* 0xfff000000b097810 */ /* 0x000fe20007ffe0ff */
[----:B------:R-:W-:-:S05]  /*0290*/  IMAD.MOV.U32 R8, RZ, RZ, R10 ;  /* 0x000000ffff087224 */ /* 0x000fca00078e000a */
[----:B------:R-:W-:-:S08]  /*02a0*/  DFMA R14, R12, -R12, R4 ;  /* 0x8000000c0c0e722b */ /* 0x000fd00000000004 */
[----:B------:R-:W-:Y:S01]  /*02b0*/  DFMA R2, R14, R8, R12 ;  /* 0x000000080e02722b */ /* 0x000fe2000000000c */
[----:B0-----:R-:W-:Y:S10]  /*02c0*/  @!P0 BRA `(.L_x_3) ;  /* 0x0000000000108947 */ /* 0x001ff40003800000 */
[----:B------:R-:W-:-:S07]  /*02d0*/  MOV R2, 0x2f0 ;  /* 0x000002f000027802 */ /* 0x000fce0000000f00 */
[----:B------:R-:W-:Y:S05]  /*02e0*/  CALL.REL.NOINC `($__internal_1_$__cuda_sm20_dsqrt_rn_f64_mediumpath_v1) ;  /* 0x00000004005c7944 */ /* 0x000fea0003c00000 */
[----:B------:R-:W-:Y:S02]  /*02f0*/  IMAD.MOV.U32 R2, RZ, RZ, R4 ;  /* 0x000000ffff027224 */ /* 0x000fe400078e0004 */
[----:B------:R-:W-:-:S07]  /*0300*/  IMAD.MOV.U32 R3, RZ, RZ, R5 ;  /* 0x000000ffff037224 */ /* 0x000fce00078e0005 */
.L_x_3:
[----:B------:R-:W-:Y:S05]  /*0310*/  BSYNC.RECONVERGENT B0 ;  /* 0x0000000000007941 */ /* 0x000fea0003800200 */
.L_x_2:
[----:B------:R-:W0:Y:S02]  /*0320*/  LDC.64 R4, c[0x0][0x380] ;  /* 0x0000e000ff047b82 */ /* 0x000e240000000a00 */
[----:B0-----:R-:W-:-:S05]  /*0330*/  IMAD.WIDE R4, R0, 0x8, R4 ;  /* 0x0000000800047825 */ /* 0x001fca00078e0204 */
[----:B------:R-:W-:Y:S01]  /*0340*/  STG.E.64 desc[UR4][R4.64], R2 ;  /* 0x0000000204007986 */ /* 0x000fe2000c101b04 */
[----:B------:R-:W-:Y:S05]  /*0350*/  EXIT ;  /* 0x000000000000794d */ /* 0x000fea0003800000 */
        .weak           $__internal_0_$__cuda_sm20_div_rn_f64_full
        .type           $__internal_0_$__cuda_sm20_div_rn_f64_full,@function
        .size           $__internal_0_$__cuda_sm20_div_rn_f64_full,($__internal_1_$__cuda_sm20_dsqrt_rn_f64_mediumpath_v1 - $__internal_0_$__cuda_sm20_div_rn_f64_full)
$__internal_0_$__cuda_sm20_div_rn_f64_full:
[----:B------:R-:W-:Y:S01]  /*0360*/  IMAD.MOV.U32 R3, RZ, RZ, 0x3fff4000 ;  /* 0x3fff4000ff037424 */ /* 0x000fe200078e00ff */
[----:B------:R-:W-:Y:S01]  /*0370*/  MOV R8, 0x1 ;  /* 0x0000000100087802 */ /* 0x000fe20000000f00 */
[----:B------:R-:W-:Y:S01]  /*0380*/  IMAD.MOV.U32 R2, RZ, RZ, 0x0 ;  /* 0x00000000ff027424 */ /* 0x000fe200078e00ff */
[C---:B------:R-:W-:Y:S01]  /*0390*/  FSETP.GEU.AND P1, PT, |R5|.reuse, 1.469367938527859385e-39, PT ;  /* 0x001000000500780b */ /* 0x040fe20003f2e200 */
[----:B------:R-:W0:Y:S01]  /*03a0*/  MUFU.RCP64H R9, R3 ;  /* 0x0000000300097308 */ /* 0x000e220000001800 */
[----:B------:R-:W-:Y:S01]  /*03b0*/  LOP3.LUT R7, R5, 0x7ff00000, RZ, 0xc0, !PT ;  /* 0x7ff0000005077812 */ /* 0x000fe200078ec0ff */
[----:B------:R-:W-:Y:S01]  /*03c0*/  IMAD.MOV.U32 R13, RZ, RZ, 0x1ca00000 ;  /* 0x1ca00000ff0d7424 */ /* 0x000fe200078e00ff */
[----:B------:R-:W-:Y:S01]  /*03d0*/  BSSY.RECONVERGENT B1, `(.L_x_4) ;  /* 0x0000044000017945 */ /* 0x000fe20003800200 */
[----:B------:R-:W-:Y:S01]  /*03e0*/  IMAD.MOV.U32 R19, RZ, RZ, 0x40800000 ;  /* 0x40800000ff137424 */ /* 0x000fe200078e00ff */
[----:B------:R-:W-:Y:S01]  /*03f0*/  ISETP.GE.U32.AND P0, PT, R7, 0x40800000, PT ;  /* 0x408000000700780c */ /* 0x000fe20003f06070 */
[----:B------:R-:W-:-:S02]  /*0400*/  IMAD.MOV.U32 R18, RZ, RZ, R7 ;  /* 0x000000ffff127224 */ /* 0x000fc400078e0007 */
[----:B------:R-:W-:Y:S01]  /*0410*/  VIADD R20, R19, 0xffffffff ;  /* 0xffffffff13147836 */ /* 0x000fe20000000000 */
[----:B------:R-:W-:Y:S01]  /*0420*/  SEL R13, R13, 0x63400000, !P0 ;  /* 0x634000000d0d7807 */ /* 0x000fe20004000000 */
[----:B0-----:R-:W-:-:S08]  /*0430*/  DFMA R10, R8, -R2, 1 ;  /* 0x3ff00000080a742b */ /* 0x001fd00000000802 */
[----:B------:R-:W-:-:S08]  /*0440*/  DFMA R10, R10, R10, R10 ;  /* 0x0000000a0a0a722b */ /* 0x000fd0000000000a */
[----:B------:R-:W-:Y:S01]  /*0450*/  DFMA R14, R8, R10, R8 ;  /* 0x0000000a080e722b */ /* 0x000fe20000000008 */
[C-C-:B------:R-:W-:Y:S01]  /*0460*/  @!P1 LOP3.LUT R10, R13.reuse, 0x80000000, R5.reuse, 0xf8, !PT ;  /* 0x800000000d0a9812 */ /* 0x140fe200078ef805 */
[----:B------:R-:W-:Y:S01]  /*0470*/  IMAD.MOV.U32 R8, RZ, RZ, R4 ;  /* 0x000000ffff087224 */ /* 0x000fe200078e0004 */
[----:B------:R-:W-:Y:S02]  /*0480*/  LOP3.LUT R9, R13, 0x800fffff, R5, 0xf8, !PT ;  /* 0x800fffff0d097812 */ /* 0x000fe400078ef805 */
[----:B------:R-:W-:Y:S01]  /*0490*/  @!P1 LOP3.LUT R11, R10, 0x100000, RZ, 0xfc, !PT ;  /* 0x001000000a0b9812 */ /* 0x000fe200078efcff */
[----:B------:R-:W-:Y:S02]  /*04a0*/  @!P1 IMAD.MOV.U32 R10, RZ, RZ, RZ ;  /* 0x000000ffff0a9224 */ /* 0x000fe400078e00ff */
[----:B------:R-:W-:-:S04]  /*04b0*/  DFMA R16, R14, -R2, 1 ;  /* 0x3ff000000e10742b */ /* 0x000fc80000000802 */
[----:B------:R-:W-:-:S04]  /*04c0*/  @!P1 DFMA R8, R8, 2, -R10 ;  /* 0x400000000808982b */ /* 0x000fc8000000080a */
[----:B------:R-:W-:-:S06]  /*04d0*/  DFMA R16, R14, R16, R14 ;  /* 0x000000100e10722b */ /* 0x000fcc000000000e */
[----:B------:R-:W-:Y:S02]  /*04e0*/  @!P1 LOP3.LUT R18, R9, 0x7ff00000, RZ, 0xc0, !PT ;  /* 0x7ff0000009129812 */ /* 0x000fe400078ec0ff */
[----:B------:R-:W-:Y:S02]  /*04f0*/  DMUL R10, R16, R8 ;  /* 0x00000008100a7228 */ /* 0x000fe40000000000 */
[----:B------:R-:W-:-:S04]  /*0500*/  IADD3 R12, PT, PT, R18, -0x1, RZ ;  /* 0xffffffff120c7810 */ /* 0x000fc80007ffe0ff */
[----:B------:R-:W-:Y:S02]  /*0510*/  ISETP.GT.U32.AND P0, PT, R12, 0x7feffffe, PT ;  /* 0x7feffffe0c00780c */ /* 0x000fe40003f04070 */
[----:B------:R-:W-:Y:S02]  /*0520*/  DFMA R14, R10, -R2, R8 ;  /* 0x800000020a0e722b */ /* 0x000fe40000000008 */
[----:B------:R-:W-:-:S06]  /*0530*/  ISETP.GT.U32.OR P0, PT, R20, 0x7feffffe, P0 ;  /* 0x7feffffe1400780c */ /* 0x000fcc0000704470 */
[----:B------:R-:W-:-:S07]  /*0540*/  DFMA R10, R16, R14, R10 ;  /* 0x0000000e100a722b */ /* 0x000fce000000000a */
[----:B------:R-:W-:Y:S05]  /*0550*/  @P0 BRA `(.L_x_5) ;  /* 0x0000000000680947 */ /* 0x000fea0003800000 */
[----:B------:R-:W-:-:S05]  /*0560*/  IMAD.MOV.U32 R4, RZ, RZ, 0x40800000 ;  /* 0x40800000ff047424 */ /* 0x000fca00078e00ff */
[----:B------:R-:W-:-:S04]  /*0570*/  VIADDMNMX R7, R7, -R4, 0xb9600000, !PT ;  /* 0xb960000007077446 */ /* 0x000fc80007800904 */
[----:B------:R-:W-:-:S05]  /*0580*/  VIMNMX R4, PT, PT, R7, 0x46a00000, PT ;  /* 0x46a0000007047848 */ /* 0x000fca0003fe0100 */
[----:B------:R-:W-:Y:S02]  /*0590*/  IMAD.IADD R7, R4, 0x1, -R13 ;  /* 0x0000000104077824 */ /* 0x000fe400078e0a0d */
[----:B------:R-:W-:Y:S02]  /*05a0*/  IMAD.MOV.U32 R4, RZ, RZ, RZ ;  /* 0x000000ffff047224 */ /* 0x000fe400078e00ff */
[----:B------:R-:W-:-:S06]  /*05b0*/  VIADD R5, R7, 0x7fe00000 ;  /* 0x7fe0000007057836 */ /* 0x000fcc0000000000 */
[----:B------:R-:W-:-:S10]  /*05c0*/  DMUL R12, R10, R4 ;  /* 0x000000040a0c7228 */ /* 0x000fd40000000000 */
[----:B------:R-:W-:-:S13]  /*05d0*/  FSETP.GTU.AND P0, PT, |R13|, 1.469367938527859385e-39, PT ;  /* 0x001000000d00780b */ /* 0x000fda0003f0c200 */
[----:B------:R-:W-:Y:S05]  /*05e0*/  @P0 BRA `(.L_x_6) ;  /* 0x0000000000880947 */ /* 0x000fea0003800000 */
[----:B------:R-:W-:Y:S01]  /*05f0*/  DFMA R2, R10, -R2, R8 ;  /* 0x800000020a02722b */ /* 0x000fe20000000008 */
[----:B------:R-:W-:-:S09]  /*0600*/  MOV R4, RZ ;  /* 0x000000ff00047202 */ /* 0x000fd20000000f00 */
[C---:B------:R-:W-:Y:S02]  /*0610*/  FSETP.NEU.AND P0, PT, R3.reuse, RZ, PT ;  /* 0x000000ff0300720b */ /* 0x040fe40003f0d000 */
[----:B------:R-:W-:-:S04]  /*0620*/  LOP3.LUT R2, R3, 0x408f4000, RZ, 0x3c, !PT ;  /* 0x408f400003027812 */ /* 0x000fc800078e3cff */
[----:B------:R-:W-:-:S04]  /*0630*/  LOP3.LUT R9, R2, 0x80000000, RZ, 0xc0, !PT ;  /* 0x8000000002097812 */ /* 0x000fc800078ec0ff */
[----:B------:R-:W-:-:S03]  /*0640*/  LOP3.LUT R5, R9, R5, RZ, 0xfc, !PT ;  /* 0x0000000509057212 */ /* 0x000fc600078efcff */
[----:B------:R-:W-:Y:S05]  /*0650*/  @!P0 BRA `(.L_x_6) ;  /* 0x00000000006c8947 */ /* 0x000fea0003800000 */
[----:B------:R-:W-:Y:S01]  /*0660*/  IMAD.MOV R3, RZ, RZ, -R7 ;  /* 0x000000ffff037224 */ /* 0x000fe200078e0a07 */
[----:B------:R-:W-:Y:S01]  /*0670*/  DMUL.RP R4, R10, R4 ;  /* 0x000000040a047228 */ /* 0x000fe20000008000 */
[----:B------:R-:W-:Y:S01]  /*0680*/  IMAD.MOV.U32 R2, RZ, RZ, RZ ;  /* 0x000000ffff027224 */ /* 0x000fe200078e00ff */
[----:B------:R-:W-:-:S05]  /*0690*/  IADD3 R7, PT, PT, -R7, -0x43300000, RZ ;  /* 0xbcd0000007077810 */ /* 0x000fca0007ffe1ff */
[----:B------:R-:W-:-:S03]  /*06a0*/  DFMA R2, R12, -R2, R10 ;  /* 0x800000020c02722b */ /* 0x000fc6000000000a */
[----:B------:R-:W-:-:S07]  /*06b0*/  LOP3.LUT R9, R5, R9, RZ, 0x3c, !PT ;  /* 0x0000000905097212 */ /* 0x000fce00078e3cff */
[----:B------:R-:W-:-:S04]  /*06c0*/  FSETP.NEU.AND P0, PT, |R3|, R7, PT ;  /* 0x000000070300720b */ /* 0x000fc80003f0d200 */
[----:B------:R-:W-:Y:S02]  /*06d0*/  FSEL R12, R4, R12, !P0 ;  /* 0x0000000c040c7208 */ /* 0x000fe40004000000 */
[----:B------:R-:W-:Y:S01]  /*06e0*/  FSEL R13, R9, R13, !P0 ;  /* 0x0000000d090d7208 */ /* 0x000fe20004000000 */
[----:B------:R-:W-:Y:S06]  /*06f0*/  BRA `(.L_x_6) ;  /* 0x0000000000447947 */ /* 0x000fec0003800000 */
.L_x_5:
[----:B------:R-:W-:-:S14]  /*0700*/  DSETP.NAN.AND P0, PT, R4, R4, PT ;  /* 0x000000040400722a */ /* 0x000fdc0003f08000 */
[----:B------:R-:W-:Y:S05]  /*0710*/  @P0 BRA `(.L_x_7) ;  /* 0x0000000000340947 */ /* 0x000fea0003800000 */
[----:B------:R-:W-:Y:S01]  /*0720*/  ISETP.NE.AND P0, PT, R18, R19, PT ;  /* 0x000000131200720c */ /* 0x000fe20003f05270 */
[----:B------:R-:W-:Y:S02]  /*0730*/  IMAD.MOV.U32 R12, RZ, RZ, 0x0 ;  /* 0x00000000ff0c7424 */ /* 0x000fe400078e00ff */
[----:B------:R-:W-:-:S10]  /*0740*/  IMAD.MOV.U32 R13, RZ, RZ, -0x80000 ;  /* 0xfff80000ff0d7424 */ /* 0x000fd400078e00ff */
[----:B------:R-:W-:Y:S05]  /*0750*/  @!P0 BRA `(.L_x_6) ;  /* 0x00000000002c8947 */ /* 0x000fea0003800000 */
[----:B------:R-:W-:Y:S02]  /*0760*/  ISETP.NE.AND P0, PT, R18, 0x7ff00000, PT ;  /* 0x7ff000001200780c */ /* 0x000fe40003f05270 */
[----:B------:R-:W-:Y:S02]  /*0770*/  LOP3.LUT R4, R5, 0x408f4000, RZ, 0x3c, !PT ;  /* 0x408f400005047812 */ /* 0x000fe400078e3cff */
[----:B------:R-:W-:Y:S02]  /*0780*/  ISETP.EQ.OR P0, PT, R19, RZ, !P0 ;  /* 0x000000ff1300720c */ /* 0x000fe40004702670 */
[----:B------:R-:W-:-:S11]  /*0790*/  LOP3.LUT R13, R4, 0x80000000, RZ, 0xc0, !PT ;  /* 0x80000000040d7812 */ /* 0x000fd600078ec0ff */
[----:B------:R-:W-:Y:S01]  /*07a0*/  @P0 LOP3.LUT R2, R13, 0x7ff00000, RZ, 0xfc, !PT ;  /* 0x7ff000000d020812 */ /* 0x000fe200078efcff */
[----:B------:R-:W-:Y:S01]  /*07b0*/  @!P0 IMAD.MOV.U32 R12, RZ, RZ, RZ ;  /* 0x000000ffff0c8224 */ /* 0x000fe200078e00ff */
[----:B------:R-:W-:-:S03]  /*07c0*/  @P0 MOV R12, RZ ;  /* 0x000000ff000c0202 */ /* 0x000fc60000000f00 */
[----:B------:R-:W-:Y:S01]  /*07d0*/  @P0 IMAD.MOV.U32 R13, RZ, RZ, R2 ;  /* 0x000000ffff0d0224 */ /* 0x000fe200078e0002 */
[----:B------:R-:W-:Y:S06]  /*07e0*/  BRA `(.L_x_6) ;  /* 0x0000000000087947 */ /* 0x000fec0003800000 */
.L_x_7:
[----:B------:R-:W-:Y:S01]  /*07f0*/  LOP3.LUT R13, R5, 0x80000, RZ, 0xfc, !PT ;  /* 0x00080000050d7812 */ /* 0x000fe200078efcff */
[----:B------:R-:W-:-:S07]  /*0800*/  IMAD.MOV.U32 R12, RZ, RZ, R4 ;  /* 0x000000ffff0c7224 */ /* 0x000fce00078e0004 */
.L_x_6:
[----:B------:R-:W-:Y:S05]  /*0810*/  BSYNC.RECONVERGENT B1 ;  /* 0x0000000000017941 */ /* 0x000fea0003800200 */
.L_x_4:
[----:B------:R-:W-:Y:S02]  /*0820*/  IMAD.MOV.U32 R7, RZ, RZ, 0x0 ;  /* 0x00000000ff077424 */ /* 0x000fe400078e00ff */
[----:B------:R-:W-:Y:S02]  /*0830*/  IMAD.MOV.U32 R2, RZ, RZ, R12 ;  /* 0x000000ffff027224 */ /* 0x000fe400078e000c */
[----:B------:R-:W-:Y:S01]  /*0840*/  IMAD.MOV.U32 R3, RZ, RZ, R13 ;  /* 0x000000ffff037224 */ /* 0x000fe200078e000d */
[----:B------:R-:W-:Y:S06]  /*0850*/  RET.REL.NODEC R6 `(_Z1fPd) ;  /* 0xfffffff406e87950 */ /* 0x000fec0003c3ffff */
        .weak           $__internal_1_$__cuda_sm20_dsqrt_rn_f64_mediumpath_v1
        .type           $__internal_1_$__cuda_sm20_dsqrt_rn_f64_mediumpath_v1,@function
        .size           $__internal_1_$__cuda_sm20_dsqrt_rn_f64_mediumpath_v1,(.L_x_14 - $__internal_1_$__cuda_sm20_dsqrt_rn_f64_mediumpath_v1)
$__internal_1_$__cuda_sm20_dsqrt_rn_f64_mediumpath_v1:
[----:B------:R-:W-:Y:S01]  /*0860*/  ISETP.GE.U32.AND P0, PT, R6, -0x3400000, PT ;  /* 0xfcc000000600780c */ /* 0x000fe20003f06070 */
[----:B------:R-:W-:Y:S01]  /*0870*/  BSSY.RECONVERGENT B1, `(.L_x_8) ;  /* 0x0000028000017945 */ /* 0x000fe20003800200 */
[----:B------:R-:W-:Y:S01]  /*0880*/  IMAD.MOV.U32 R6, RZ, RZ, R4 ;  /* 0x000000ffff067224 */ /* 0x000fe200078e0004 */
[----:B------:R-:W-:Y:S01]  /*0890*/  MOV R8, R10 ;  /* 0x0000000a00087202 */ /* 0x000fe20000000f00 */
[----:B------:R-:W-:Y:S02]  /*08a0*/  IMAD.MOV.U32 R7, RZ, RZ, R5 ;  /* 0x000000ffff077224 */ /* 0x000fe400078e0005 */
[----:B------:R-:W-:Y:S02]  /*08b0*/  IMAD.MOV.U32 R4, RZ, RZ, R14 ;  /* 0x000000ffff047224 */ /* 0x000fe400078e000e */
[----:B------:R-:W-:-:S05]  /*08c0*/  IMAD.MOV.U32 R5, RZ, RZ, R15 ;  /* 0x000000ffff057224 */ /* 0x000fca00078e000f */
[----:B------:R-:W-:Y:S05]  /*08d0*/  @!P0 BRA `(.L_x_9) ;  /* 0x0000000000208947 */ /* 0x000fea0003800000 */
[----:B------:R-:W-:-:S10]  /*08e0*/  DFMA.RM R4, R4, R8, R12 ;  /* 0x000000080404722b */ /* 0x000fd4000000400c */
[----:B------:R-:W-:-:S04]  /*08f0*/  IADD3 R8, P0, PT, R4, 0x1, RZ ;  /* 0x0000000104087810 */ /* 0x000fc80007f1e0ff */
[----:B------:R-:W-:-:S06]  /*0900*/  IADD3.X R9, PT, PT, RZ, R5, RZ, P0, !PT ;  /* 0x00000005ff097210 */ /* 0x000fcc00007fe4ff */
[----:B------:R-:W-:-:S08]  /*0910*/  DFMA.RP R6, -R4, R8, R6 ;  /* 0x000000080406722b */ /* 0x000fd00000008106 */
[----:B------:R-:W-:-:S06]  /*0920*/  DSETP.GT.AND P0, PT, R6, RZ, PT ;  /* 0x000000ff0600722a */ /* 0x000fcc0003f04000 */
[----:B------:R-:W-:Y:S02]  /*0930*/  FSEL R4, R8, R4, P0 ;  /* 0x0000000408047208 */ /* 0x000fe40000000000 */
[----:B------:R-:W-:Y:S01]  /*0940*/  FSEL R5, R9, R5, P0 ;  /* 0x0000000509057208 */ /* 0x000fe20000000000 */
[----:B------:R-:W-:Y:S06]  /*0950*/  BRA `(.L_x_10) ;  /* 0x0000000000647947 */ /* 0x000fec0003800000 */
.L_x_9:
[----:B------:R-:W-:-:S14]  /*0960*/  DSETP.NE.AND P0, PT, R6, RZ, PT ;  /* 0x000000ff0600722a */ /* 0x000fdc0003f05000 */
[----:B------:R-:W-:Y:S05]  /*0970*/  @!P0 BRA `(.L_x_11) ;  /* 0x0000000000588947 */ /* 0x000fea0003800000 */
[----:B------:R-:W-:-:S13]  /*0980*/  ISETP.GE.AND P0, PT, R7, RZ, PT ;  /* 0x000000ff0700720c */ /* 0x000fda0003f06270 */
[----:B------:R-:W-:Y:S02]  /*0990*/  @!P0 IMAD.MOV.U32 R4, RZ, RZ, 0x0 ;  /* 0x00000000ff048424 */ /* 0x000fe400078e00ff */
[----:B------:R-:W-:Y:S01]  /*09a0*/  @!P0 IMAD.MOV.U32 R5, RZ, RZ, -0x80000 ;  /* 0xfff80000ff058424 */ /* 0x000fe200078e00ff */
[----:B------:R-:W-:Y:S06]  /*09b0*/  @!P0 BRA `(.L_x_10) ;  /* 0x00000000004c8947 */ /* 0x000fec0003800000 */
[----:B------:R-:W-:-:S13]  /*09c0*/  ISETP.GT.AND P0, PT, R7, 0x7fefffff, PT ;  /* 0x7fefffff0700780c */ /* 0x000fda0003f04270 */
[----:B------:R-:W-:Y:S05]  /*09d0*/  @P0 BRA `(.L_x_11) ;  /* 0x0000000000400947 */ /* 0x000fea0003800000 */
[----:B------:R-:W-:Y:S01]  /*09e0*/  DMUL R4, R6, 8.11296384146066816958e+31 ;  /* 0x4690000006047828 */ /* 0x000fe20000000000 */
[----:B------:R-:W-:Y:S01]  /*09f0*/  IMAD.MOV.U32 R10, RZ, RZ, 0x0 ;  /* 0x00000000ff0a7424 */ /* 0x000fe200078e00ff */
[----:B------:R-:W-:Y:S01]  /*0a00*/  MOV R11, 0x3fd80000 ;  /* 0x3fd80000000b7802 */ /* 0x000fe20000000f00 */
[----:B------:R-:W-:-:S03]  /*0a10*/  IMAD.MOV.U32 R6, RZ, RZ, RZ ;  /* 0x000000ffff067224 */ /* 0x000fc600078e00ff */
[----:B------:R-:W0:Y:S03]  /*0a20*/  MUFU.RSQ64H R7, R5 ;  /* 0x0000000500077308 */ /* 0x000e260000001c00 */
[----:B0-----:R-:W-:-:S08]  /*0a30*/  DMUL R8, R6, R6 ;  /* 0x0000000606087228 */ /* 0x001fd00000000000 */
[----:B------:R-:W-:-:S08]  /*0a40*/  DFMA R8, R4, -R8, 1 ;  /* 0x3ff000000408742b */ /* 0x000fd00000000808 */
[----:B------:R-:W-:Y:S02]  /*0a50*/  DFMA R10, R8, R10, 0.5 ;  /* 0x3fe00000080a742b */ /* 0x000fe4000000000a */
[----:B------:R-:W-:-:S08]  /*0a60*/  DMUL R8, R6, R8 ;  /* 0x0000000806087228 */ /* 0x000fd00000000000 */
[----:B------:R-:W-:-:S08]  /*0a70*/  DFMA R8, R10, R8, R6 ;  /* 0x000000080a08722b */ /* 0x000fd00000000006 */
[----:B------:R-:W-:Y:S02]  /*0a80*/  DMUL R6, R4, R8 ;  /* 0x0000000804067228 */ /* 0x000fe40000000000 */
[----:B------:R-:W-:-:S06]  /*0a90*/  VIADD R9, R9, 0xfff00000 ;  /* 0xfff0000009097836 */ /* 0x000fcc0000000000 */
[----:B------:R-:W-:-:S08]  /*0aa0*/  DFMA R10, R6, -R6, R4 ;  /* 0x80000006060a722b */ /* 0x000fd00000000004 */
[----:B------:R-:W-:-:S10]  /*0ab0*/  DFMA R4, R8, R10, R6 ;  /* 0x0000000a0804722b */ /* 0x000fd40000000006 */
[----:B------:R-:W-:Y:S01]  /*0ac0*/  VIADD R5, R5, 0xfcb00000 ;  /* 0xfcb0000005057836 */ /* 0x000fe20000000000 */
[----:B------:R-:W-:Y:S06]  /*0ad0*/  BRA `(.L_x_10) ;  /* 0x0000000000047947 */ /* 0x000fec0003800000 */
.L_x_11:
[----:B------:R-:W-:-:S11]  /*0ae0*/  DADD R4, R6, R6 ;  /* 0x0000000006047229 */ /* 0x000fd60000000006 */
.L_x_10:
[----:B------:R-:W-:Y:S05]  /*0af0*/  BSYNC.RECONVERGENT B1 ;  /* 0x0000000000017941 */ /* 0x000fea0003800200 */
.L_x_8:
[----:B------:R-:W-:-:S04]  /*0b00*/  IMAD.MOV.U32 R3, RZ, RZ, 0x0 ;  /* 0x00000000ff037424 */ /* 0x000fc800078e00ff */
[----:B------:R-:W-:Y:S05]  /*0b10*/  RET.REL.NODEC R2 `(_Z1fPd) ;  /* 0xfffffff402387950 */ /* 0x000fea0003c3ffff */
.L_x_12:
[----:B------:R-:W-:-:S00]  /*0b20*/  BRA `(.L_x_12) ;  /* 0xfffffffc00fc7947 */ /* 0x000fc0000383ffff */
[----:B------:R-:W-:-:S00]  /*0b30*/  NOP ;  /* 0x0000000000007918 */ /* 0x000fc00000000000 */
        /* <DEDUP_REMOVED lines=12> */
.L_x_14:


//--------------------- .nv.global.init           --------------------------
	.section	.nv.global.init,"aw",@progbits
	.align	4
.nv.global.init:
	.type		mrg32k3aM1SubSeq,@object
	.size		mrg32k3aM1SubSeq,(mrg32k3aM2SubSeq - mrg32k3aM1SubSeq)
mrg32k3aM1SubSeq:
        /*0000*/ 	.byte	0x0b, 0xcc, 0xee, 0x04, 0x73, 0x29, 0x8b, 0x6f, 0xf6, 0x53, 0x03, 0xf6, 0x23, 0xf6, 0xea, 0xda
        /* <DEDUP_REMOVED lines=125> */
	.type		mrg32k3aM2SubSeq,@object
	.size		mrg32k3aM2SubSeq,(mrg32k3aM1 - mrg32k3aM2SubSeq)
mrg32k3aM2SubSeq:
        /* <DEDUP_REMOVED lines=126> */
	.type		mrg32k3aM1,@object
	.size		mrg32k3aM1,(mrg32k3aM1Seq - mrg32k3aM1)
mrg32k3aM1:
        /* <DEDUP_REMOVED lines=144> */
	.type		mrg32k3aM1Seq,@object
	.size		mrg32k3aM1Seq,(mrg32k3aM2 - mrg32k3aM1Seq)
mrg32k3aM1Seq:
        /* <DEDUP_REMOVED lines=144> */
	.type		mrg32k3aM2,@object
	.size		mrg32k3aM2,(mrg32k3aM2Seq - mrg32k3aM2)
mrg32k3aM2:
        /* <DEDUP_REMOVED lines=144> */
	.type		mrg32k3aM2Seq,@object
	.size		mrg32k3aM2Seq,(precalc_xorwow_matrix - mrg32k3aM2Seq)
mrg32k3aM2Seq:
        /* <DEDUP_REMOVED lines=144> */
	.type		precalc_xorwow_matrix,@object
	.size		precalc_xorwow_matrix,(precalc_xorwow_offset_matrix - precalc_xorwow_matrix)
precalc_xorwow_matrix:
        /* <DEDUP_REMOVED lines=6400> */
	.type		precalc_xorwow_offset_matrix,@object
	.size		precalc_xorwow_offset_matrix,(.L_1 - precalc_xorwow_offset_matrix)
precalc_xorwow_offset_matrix:
        /* <DEDUP_REMOVED lines=6400> */
.L_1:


//--------------------- .nv.shared.reserved.0     --------------------------
	.section	.nv.shared.reserved.0,"aw",@nobits
	.weak		__nv_reservedSMEM_offset_0_alias
	.size		__nv_reservedSMEM_offset_0_alias, 0, 64
	.other		__nv_reservedSMEM_offset_0_alias,@"STO_CUDA_RESERVED_SHARED STV_DEFAULT"
__nv_reservedSMEM_offset_0_alias:
	.zero		0
	.zero		64


//--------------------- .nv.constant0._Z1fPd      --------------------------
	.section	.nv.constant0._Z1fPd,"a",@progbits
	.sectionflags	@""
	.align	4
.nv.constant0._Z1fPd:
	.zero		904


//--------------------- SYMBOLS --------------------------

	.type		.nv.reservedSmem.offset0,@object
	.size		.nv.reservedSmem.offset0,0x4
